//
// Generated by NVIDIA NVVM Compiler
//
// Compiler Build ID: CL-36424714
// Cuda compilation tools, release 13.0, V13.0.88
// Based on NVVM 20.0.0
//

.version 9.0
.target sm_100
.address_size 64

	// .globl	_Z7NMSNormPfS_

.visible .entry _Z7NMSNormPfS_(
	.param .u64 .ptr .align 1 _Z7NMSNormPfS__param_0,
	.param .u64 .ptr .align 1 _Z7NMSNormPfS__param_1
)
{


	ret;

}


// ===== COMPILED SASS (sm_100) =====

	.target	sm_100

	.elftype	@"ET_EXEC"


//--------------------- .note.nv.tkinfo           --------------------------
	.section	.note.nv.tkinfo,"",@"SHT_NOTE"
	.sectionflags	@"SHF_NOTE_NV_TKINFO"
	.tkinfo
        /*0018*/ 	.word	0x00000002
        /*0030*/ 	.string	""
        /*0030*/ 	.string	"ptxas"
        /*0030*/ 	.string	"Cuda compilation tools, release 13.0, V13.0.88"
        /*0030*/ 	.string	"Build cuda_13.0.r13.0/compiler.36424714_0"
        /*0030*/ 	.string	"-arch sm_100 -m 64 "



//--------------------- .note.nv.cuinfo           --------------------------
	.section	.note.nv.cuinfo,"",@"SHT_NOTE"
	.sectionflags	@"SHF_NOTE_NV_CUINFO"
        /*0018*/ 	.short	0x0002
        /*001a*/ 	.short	0x0064
        /*001c*/ 	.short	0x0082
	.zero		2


//--------------------- .nv.info                  --------------------------
	.section	.nv.info,"",@"SHT_CUDA_INFO"
	.align	4


	//----- nvinfo : EIATTR_REGCOUNT
	.align		4
        /*0000*/ 	.byte	0x04, 0x2f
        /*0002*/ 	.short	(.L_1 - .L_0)
	.align		4
.L_0:
        /*0004*/ 	.word	index@(_Z7NMSNormPfS_)
        /*0008*/ 	.word	0x00000004


	//----- nvinfo : EIATTR_FRAME_SIZE
	.align		4
.L_1:
        /*000c*/ 	.byte	0x04, 0x11
        /*000e*/ 	.short	(.L_3 - .L_2)
	.align		4
.L_2:
        /*0010*/ 	.word	index@(_Z7NMSNormPfS_)
        /*0014*/ 	.word	0x00000000


	//----- nvinfo : EIATTR_MIN_STACK_SIZE
	.align		4
.L_3:
        /*0018*/ 	.byte	0x04, 0x12
        /*001a*/ 	.short	(.L_5 - .L_4)
	.align		4
.L_4:
        /*001c*/ 	.word	index@(_Z7NMSNormPfS_)
        /*0020*/ 	.word	0x00000000
.L_5:


//--------------------- .nv.compat                --------------------------
	.section	.nv.compat,"",@"SHT_CUDA_COMPAT_INFO"
	.align	4
        /*0000*/ 	.byte	0x02, 0x09, 0x00, 0x00, 0x02, 0x02, 0x01, 0x00, 0x02, 0x05, 0x05, 0x00, 0x03, 0x07, 0x01, 0x01
        /*0010*/ 	.byte	0x02, 0x03, 0x00, 0x00, 0x02, 0x06, 0x01, 0x00, 0x04, 0x0b, 0x08, 0x00, 0x09, 0x00, 0x00, 0x00
        /*0020*/ 	.byte	0x00, 0x00, 0x00, 0x00


//--------------------- .nv.info._Z7NMSNormPfS_   --------------------------
	.section	.nv.info._Z7NMSNormPfS_,"",@"SHT_CUDA_INFO"
	.sectionflags	@""
	.align	4


	//----- nvinfo : EIATTR_CUDA_API_VERSION
	.align		4
        /*0000*/ 	.byte	0x04, 0x37
        /*0002*/ 	.short	(.L_7 - .L_6)
.L_6:
        /*0004*/ 	.word	0x00000082


	//----- nvinfo : EIATTR_KPARAM_INFO
	.align		4
.L_7:
        /*0008*/ 	.byte	0x04, 0x17
        /*000a*/ 	.short	(.L_9 - .L_8)
.L_8:
        /*000c*/ 	.word	0x00000000
        /*0010*/ 	.short	0x0001
        /*0012*/ 	.short	0x0008
        /*0014*/ 	.byte	0x00, 0xf5, 0x21, 0x00


	//----- nvinfo : EIATTR_KPARAM_INFO
	.align		4
.L_9:
        /*0018*/ 	.byte	0x04, 0x17
        /*001a*/ 	.short	(.L_11 - .L_10)
.L_10:
        /*001c*/ 	.word	0x00000000
        /*0020*/ 	.short	0x0000
        /*0022*/ 	.short	0x0000
        /*0024*/ 	.byte	0x00, 0xf5, 0x21, 0x00


	//----- nvinfo : EIATTR_SPARSE_MMA_MASK
	.align		4
.L_11:
        /*0028*/ 	.byte	0x03, 0x50
        /*002a*/ 	.short	0x0000


	//----- nvinfo : EIATTR_MAXREG_COUNT
	.align		4
        /*002c*/ 	.byte	0x03, 0x1b
        /*002e*/ 	.short	0x00ff


	//----- nvinfo : EIATTR_MERCURY_ISA_VERSION
	.align		4
        /*0030*/ 	.byte	0x03, 0x5f
        /*0032*/ 	.short	0x0101


	//----- nvinfo : EIATTR_VRC_CTA_INIT_COUNT
	.align		4
        /*0034*/ 	.byte	0x02, 0x4a
	.zero		1
	.zero		1


	//----- nvinfo : EIATTR_EXIT_INSTR_OFFSETS
	.align		4
        /*0038*/ 	.byte	0x04, 0x1c
        /*003a*/ 	.short	(.L_13 - .L_12)


	//   ....[0]....
.L_12:
        /*003c*/ 	.word	0x00000010


	//----- nvinfo : EIATTR_CBANK_PARAM_SIZE
	.align		4
.L_13:
        /*0040*/ 	.byte	0x03, 0x19
        /*0042*/ 	.short	0x0010


	//----- nvinfo : EIATTR_PARAM_CBANK
	.align		4
        /*0044*/ 	.byte	0x04, 0x0a
        /*0046*/ 	.short	(.L_15 - .L_14)
	.align		4
.L_14:
        /*0048*/ 	.word	index@(.nv.constant0._Z7NMSNormPfS_)
        /*004c*/ 	.short	0x0380
        /*004e*/ 	.short	0x0010


	//----- nvinfo : EIATTR_SW_WAR
	.align		4
.L_15:
        /*0050*/ 	.byte	0x04, 0x36
        /*0052*/ 	.short	(.L_17 - .L_16)
.L_16:
        /*0054*/ 	.word	0x00000008
.L_17:


//--------------------- .nv.callgraph             --------------------------
	.section	.nv.callgraph,"",@"SHT_CUDA_CALLGRAPH"
	.align	4
	.sectionentsize	8
	.align		4
        /*0000*/ 	.word	0x00000000
	.align		4
        /*0004*/ 	.word	0xffffffff
	.align		4
        /*0008*/ 	.word	0x00000000
	.align		4
        /*000c*/ 	.word	0xfffffffe
	.align		4
        /*0010*/ 	.word	0x00000000
	.align		4
        /*0014*/ 	.word	0xfffffffd
	.align		4
        /*0018*/ 	.word	0x00000000
	.align		4
        /*001c*/ 	.word	0xfffffffc


//--------------------- .text._Z7NMSNormPfS_      --------------------------
	.section	.text._Z7NMSNormPfS_,"ax",@progbits
	.align	128
        .global         _Z7NMSNormPfS_
        .type           _Z7NMSNormPfS_,@function
        .size           _Z7NMSNormPfS_,(.L_x_1 - _Z7NMSNormPfS_)
        .other          _Z7NMSNormPfS_,@"STO_CUDA_ENTRY STV_DEFAULT"
_Z7NMSNormPfS_:
.text._Z7NMSNormPfS_:
[----:B------:R-:W-:Y:S01]  /*0000*/  LDC R1, c[0x0][0x37c] ;  /* 0x0000df00ff017b82 */ /* 0x000fe20000000800 */
[----:B------:R-:W-:Y:S05]  /*0010*/  EXIT ;  /* 0x000000000000794d */ /* 0x000fea0003800000 */
.L_x_0:
[----:B------:R-:W-:-:S00]  /*0020*/  BRA `(.L_x_0) ;  /* 0xfffffffc00fc7947 */ /* 0x000fc0000383ffff */
[----:B------:R-:W-:-:S00]  /*0030*/  NOP ;  /* 0x0000000000007918 */ /* 0x000fc00000000000 */
        /* <DEDUP_REMOVED lines=12> */
.L_x_1:


//--------------------- .nv.shared.reserved.0     --------------------------
	.section	.nv.shared.reserved.0,"aw",@nobits
	.weak		__nv_reservedSMEM_offset_0_alias
	.size		__nv_reservedSMEM_offset_0_alias, 0, 64
	.other		__nv_reservedSMEM_offset_0_alias,@"STO_CUDA_RESERVED_SHARED STV_DEFAULT"
__nv_reservedSMEM_offset_0_alias:
	.zero		0
	.zero		64


//--------------------- .nv.constant0._Z7NMSNormPfS_ --------------------------
	.section	.nv.constant0._Z7NMSNormPfS_,"a",@progbits
	.sectionflags	@""
	.align	4
.nv.constant0._Z7NMSNormPfS_:
	.zero		912


//--------------------- SYMBOLS --------------------------

	.type		.nv.reservedSmem.offset0,@object
	.size		.nv.reservedSmem.offset0,0x4
